//
// Generated by NVIDIA NVVM Compiler
//
// Compiler Build ID: CL-36424714
// Cuda compilation tools, release 13.0, V13.0.88
// Based on NVVM 20.0.0
//

.version 9.0
.target sm_100
.address_size 64

	// .globl	_Z12vecAddKernelPfS_S_ii

.visible .entry _Z12vecAddKernelPfS_S_ii(
	.param .u64 .ptr .align 1 _Z12vecAddKernelPfS_S_ii_param_0,
	.param .u64 .ptr .align 1 _Z12vecAddKernelPfS_S_ii_param_1,
	.param .u64 .ptr .align 1 _Z12vecAddKernelPfS_S_ii_param_2,
	.param .u32 _Z12vecAddKernelPfS_S_ii_param_3,
	.param .u32 _Z12vecAddKernelPfS_S_ii_param_4
)
{
	.reg .pred 	%p<55>;
	.reg .b32 	%r<104>;
	.reg .b32 	%f<65>;
	.reg .b64 	%rd<47>;

	ld.param.u64 	%rd7, [_Z12vecAddKernelPfS_S_ii_param_0];
	ld.param.u64 	%rd8, [_Z12vecAddKernelPfS_S_ii_param_1];
	ld.param.u64 	%rd6, [_Z12vecAddKernelPfS_S_ii_param_2];
	ld.param.u32 	%r65, [_Z12vecAddKernelPfS_S_ii_param_3];
	ld.param.u32 	%r66, [_Z12vecAddKernelPfS_S_ii_param_4];
	cvta.to.global.u64 	%rd1, %rd8;
	cvta.to.global.u64 	%rd2, %rd7;
	mov.u32 	%r67, %tid.x;
	mov.u32 	%r68, %ctaid.x;
	mov.u32 	%r69, %ntid.x;
	mad.lo.s32 	%r1, %r68, %r69, %r67;
	setp.lt.s32 	%p1, %r66, 1;
	mov.f32 	%f64, 0f00000000;
	@%p1 bra 	$L__BB0_42;
	add.s32 	%r72, %r66, -1;
	shr.u32 	%r73, %r72, 1;
	sub.s32 	%r2, %r1, %r73;
	and.b32  	%r3, %r66, 7;
	setp.lt.u32 	%p2, %r66, 8;
	mov.b32 	%r96, 0;
	mov.u32 	%r80, %r96;
	@%p2 bra 	$L__BB0_20;
	and.b32  	%r96, %r66, 2147483640;
	mov.b32 	%r78, 0;
	mov.u32 	%r80, %r78;
$L__BB0_3:
	.pragma "nounroll";
	add.s32 	%r7, %r2, %r78;
	setp.lt.s32 	%p3, %r7, 0;
	setp.ge.s32 	%p4, %r7, %r65;
	mul.wide.u32 	%rd9, %r78, 4;
	add.s64 	%rd3, %rd1, %rd9;
	or.pred  	%p5, %p3, %p4;
	@%p5 bra 	$L__BB0_5;
	cvt.rn.f32.s32 	%f4, %r80;
	mul.wide.u32 	%rd10, %r7, 4;
	add.s64 	%rd11, %rd2, %rd10;
	ld.global.f32 	%f5, [%rd11];
	ld.global.f32 	%f6, [%rd3];
	fma.rn.f32 	%f7, %f5, %f6, %f4;
	cvt.rzi.s32.f32 	%r80, %f7;
$L__BB0_5:
	add.s32 	%r10, %r7, 1;
	setp.lt.s32 	%p6, %r10, 0;
	setp.ge.s32 	%p7, %r10, %r65;
	or.pred  	%p8, %p6, %p7;
	@%p8 bra 	$L__BB0_7;
	cvt.rn.f32.s32 	%f8, %r80;
	mul.wide.u32 	%rd12, %r10, 4;
	add.s64 	%rd13, %rd2, %rd12;
	ld.global.f32 	%f9, [%rd13];
	ld.global.f32 	%f10, [%rd3+4];
	fma.rn.f32 	%f11, %f9, %f10, %f8;
	cvt.rzi.s32.f32 	%r80, %f11;
$L__BB0_7:
	add.s32 	%r13, %r7, 2;
	setp.lt.s32 	%p9, %r13, 0;
	setp.ge.s32 	%p10, %r13, %r65;
	or.pred  	%p11, %p9, %p10;
	@%p11 bra 	$L__BB0_9;
	cvt.rn.f32.s32 	%f12, %r80;
	mul.wide.u32 	%rd14, %r13, 4;
	add.s64 	%rd15, %rd2, %rd14;
	ld.global.f32 	%f13, [%rd15];
	ld.global.f32 	%f14, [%rd3+8];
	fma.rn.f32 	%f15, %f13, %f14, %f12;
	cvt.rzi.s32.f32 	%r80, %f15;
$L__BB0_9:
	add.s32 	%r16, %r7, 3;
	setp.lt.s32 	%p12, %r16, 0;
	setp.ge.s32 	%p13, %r16, %r65;
	or.pred  	%p14, %p12, %p13;
	@%p14 bra 	$L__BB0_11;
	cvt.rn.f32.s32 	%f16, %r80;
	mul.wide.u32 	%rd16, %r16, 4;
	add.s64 	%rd17, %rd2, %rd16;
	ld.global.f32 	%f17, [%rd17];
	ld.global.f32 	%f18, [%rd3+12];
	fma.rn.f32 	%f19, %f17, %f18, %f16;
	cvt.rzi.s32.f32 	%r80, %f19;
$L__BB0_11:
	add.s32 	%r19, %r7, 4;
	setp.lt.s32 	%p15, %r19, 0;
	setp.ge.s32 	%p16, %r19, %r65;
	or.pred  	%p17, %p15, %p16;
	@%p17 bra 	$L__BB0_13;
	cvt.rn.f32.s32 	%f20, %r80;
	mul.wide.u32 	%rd18, %r19, 4;
	add.s64 	%rd19, %rd2, %rd18;
	ld.global.f32 	%f21, [%rd19];
	ld.global.f32 	%f22, [%rd3+16];
	fma.rn.f32 	%f23, %f21, %f22, %f20;
	cvt.rzi.s32.f32 	%r80, %f23;
$L__BB0_13:
	add.s32 	%r22, %r7, 5;
	setp.lt.s32 	%p18, %r22, 0;
	setp.ge.s32 	%p19, %r22, %r65;
	or.pred  	%p20, %p18, %p19;
	@%p20 bra 	$L__BB0_15;
	cvt.rn.f32.s32 	%f24, %r80;
	mul.wide.u32 	%rd20, %r22, 4;
	add.s64 	%rd21, %rd2, %rd20;
	ld.global.f32 	%f25, [%rd21];
	ld.global.f32 	%f26, [%rd3+20];
	fma.rn.f32 	%f27, %f25, %f26, %f24;
	cvt.rzi.s32.f32 	%r80, %f27;
$L__BB0_15:
	add.s32 	%r25, %r7, 6;
	setp.lt.s32 	%p21, %r25, 0;
	setp.ge.s32 	%p22, %r25, %r65;
	or.pred  	%p23, %p21, %p22;
	@%p23 bra 	$L__BB0_17;
	cvt.rn.f32.s32 	%f28, %r80;
	mul.wide.u32 	%rd22, %r25, 4;
	add.s64 	%rd23, %rd2, %rd22;
	ld.global.f32 	%f29, [%rd23];
	ld.global.f32 	%f30, [%rd3+24];
	fma.rn.f32 	%f31, %f29, %f30, %f28;
	cvt.rzi.s32.f32 	%r80, %f31;
$L__BB0_17:
	add.s32 	%r28, %r7, 7;
	setp.lt.s32 	%p24, %r28, 0;
	setp.ge.s32 	%p25, %r28, %r65;
	or.pred  	%p26, %p24, %p25;
	@%p26 bra 	$L__BB0_19;
	cvt.rn.f32.s32 	%f32, %r80;
	mul.wide.u32 	%rd24, %r28, 4;
	add.s64 	%rd25, %rd2, %rd24;
	ld.global.f32 	%f33, [%rd25];
	ld.global.f32 	%f34, [%rd3+28];
	fma.rn.f32 	%f35, %f33, %f34, %f32;
	cvt.rzi.s32.f32 	%r80, %f35;
$L__BB0_19:
	add.s32 	%r78, %r78, 8;
	setp.ne.s32 	%p27, %r78, %r96;
	@%p27 bra 	$L__BB0_3;
$L__BB0_20:
	setp.eq.s32 	%p28, %r3, 0;
	@%p28 bra 	$L__BB0_41;
	and.b32  	%r35, %r66, 3;
	setp.lt.u32 	%p29, %r3, 4;
	@%p29 bra 	$L__BB0_31;
	add.s32 	%r36, %r2, %r96;
	setp.lt.s32 	%p30, %r36, 0;
	setp.ge.s32 	%p31, %r36, %r65;
	mul.wide.u32 	%rd26, %r96, 4;
	add.s64 	%rd4, %rd1, %rd26;
	or.pred  	%p32, %p30, %p31;
	@%p32 bra 	$L__BB0_24;
	cvt.rn.f32.s32 	%f36, %r80;
	mul.wide.u32 	%rd27, %r36, 4;
	add.s64 	%rd28, %rd2, %rd27;
	ld.global.f32 	%f37, [%rd28];
	ld.global.f32 	%f38, [%rd4];
	fma.rn.f32 	%f39, %f37, %f38, %f36;
	cvt.rzi.s32.f32 	%r80, %f39;
$L__BB0_24:
	add.s32 	%r39, %r36, 1;
	setp.lt.s32 	%p33, %r39, 0;
	setp.ge.s32 	%p34, %r39, %r65;
	or.pred  	%p35, %p33, %p34;
	@%p35 bra 	$L__BB0_26;
	cvt.rn.f32.s32 	%f40, %r80;
	mul.wide.u32 	%rd29, %r39, 4;
	add.s64 	%rd30, %rd2, %rd29;
	ld.global.f32 	%f41, [%rd30];
	ld.global.f32 	%f42, [%rd4+4];
	fma.rn.f32 	%f43, %f41, %f42, %f40;
	cvt.rzi.s32.f32 	%r80, %f43;
$L__BB0_26:
	add.s32 	%r42, %r36, 2;
	setp.lt.s32 	%p36, %r42, 0;
	setp.ge.s32 	%p37, %r42, %r65;
	or.pred  	%p38, %p36, %p37;
	@%p38 bra 	$L__BB0_28;
	cvt.rn.f32.s32 	%f44, %r80;
	mul.wide.u32 	%rd31, %r42, 4;
	add.s64 	%rd32, %rd2, %rd31;
	ld.global.f32 	%f45, [%rd32];
	ld.global.f32 	%f46, [%rd4+8];
	fma.rn.f32 	%f47, %f45, %f46, %f44;
	cvt.rzi.s32.f32 	%r80, %f47;
$L__BB0_28:
	add.s32 	%r45, %r36, 3;
	setp.lt.s32 	%p39, %r45, 0;
	setp.ge.s32 	%p40, %r45, %r65;
	or.pred  	%p41, %p39, %p40;
	@%p41 bra 	$L__BB0_30;
	cvt.rn.f32.s32 	%f48, %r80;
	mul.wide.u32 	%rd33, %r45, 4;
	add.s64 	%rd34, %rd2, %rd33;
	ld.global.f32 	%f49, [%rd34];
	ld.global.f32 	%f50, [%rd4+12];
	fma.rn.f32 	%f51, %f49, %f50, %f48;
	cvt.rzi.s32.f32 	%r80, %f51;
$L__BB0_30:
	add.s32 	%r96, %r96, 4;
$L__BB0_31:
	setp.eq.s32 	%p42, %r35, 0;
	@%p42 bra 	$L__BB0_41;
	setp.eq.s32 	%p43, %r35, 1;
	@%p43 bra 	$L__BB0_38;
	add.s32 	%r52, %r2, %r96;
	setp.lt.s32 	%p44, %r52, 0;
	setp.ge.s32 	%p45, %r52, %r65;
	mul.wide.u32 	%rd35, %r96, 4;
	add.s64 	%rd5, %rd1, %rd35;
	or.pred  	%p46, %p44, %p45;
	@%p46 bra 	$L__BB0_35;
	cvt.rn.f32.s32 	%f52, %r80;
	mul.wide.u32 	%rd36, %r52, 4;
	add.s64 	%rd37, %rd2, %rd36;
	ld.global.f32 	%f53, [%rd37];
	ld.global.f32 	%f54, [%rd5];
	fma.rn.f32 	%f55, %f53, %f54, %f52;
	cvt.rzi.s32.f32 	%r80, %f55;
$L__BB0_35:
	add.s32 	%r55, %r52, 1;
	setp.lt.s32 	%p47, %r55, 0;
	setp.ge.s32 	%p48, %r55, %r65;
	or.pred  	%p49, %p47, %p48;
	@%p49 bra 	$L__BB0_37;
	cvt.rn.f32.s32 	%f56, %r80;
	mul.wide.u32 	%rd38, %r55, 4;
	add.s64 	%rd39, %rd2, %rd38;
	ld.global.f32 	%f57, [%rd39];
	ld.global.f32 	%f58, [%rd5+4];
	fma.rn.f32 	%f59, %f57, %f58, %f56;
	cvt.rzi.s32.f32 	%r80, %f59;
$L__BB0_37:
	add.s32 	%r96, %r96, 2;
$L__BB0_38:
	and.b32  	%r77, %r66, 1;
	setp.eq.b32 	%p50, %r77, 1;
	not.pred 	%p51, %p50;
	@%p51 bra 	$L__BB0_41;
	add.s32 	%r62, %r2, %r96;
	setp.lt.s32 	%p52, %r62, 0;
	setp.ge.s32 	%p53, %r62, %r65;
	or.pred  	%p54, %p52, %p53;
	@%p54 bra 	$L__BB0_41;
	cvt.rn.f32.s32 	%f60, %r80;
	mul.wide.u32 	%rd40, %r62, 4;
	add.s64 	%rd41, %rd2, %rd40;
	ld.global.f32 	%f61, [%rd41];
	mul.wide.u32 	%rd42, %r96, 4;
	add.s64 	%rd43, %rd1, %rd42;
	ld.global.f32 	%f62, [%rd43];
	fma.rn.f32 	%f63, %f61, %f62, %f60;
	cvt.rzi.s32.f32 	%r80, %f63;
$L__BB0_41:
	cvt.rn.f32.s32 	%f64, %r80;
$L__BB0_42:
	cvta.to.global.u64 	%rd44, %rd6;
	mul.wide.s32 	%rd45, %r1, 4;
	add.s64 	%rd46, %rd44, %rd45;
	st.global.f32 	[%rd46], %f64;
	ret;

}


// ===== COMPILED SASS (sm_100) =====

	.target	sm_100

	.elftype	@"ET_EXEC"


//--------------------- .note.nv.tkinfo           --------------------------
	.section	.note.nv.tkinfo,"",@"SHT_NOTE"
	.sectionflags	@"SHF_NOTE_NV_TKINFO"
	.tkinfo
        /*0018*/ 	.word	0x00000002
        /*0030*/ 	.string	""
        /*0030*/ 	.string	"ptxas"
        /*0030*/ 	.string	"Cuda compilation tools, release 13.0, V13.0.88"
        /*0030*/ 	.string	"Build cuda_13.0.r13.0/compiler.36424714_0"
        /*0030*/ 	.string	"-arch sm_100 -m 64 "



//--------------------- .note.nv.cuinfo           --------------------------
	.section	.note.nv.cuinfo,"",@"SHT_NOTE"
	.sectionflags	@"SHF_NOTE_NV_CUINFO"
        /*0018*/ 	.short	0x0002
        /*001a*/ 	.short	0x0064
        /*001c*/ 	.short	0x0082
	.zero		2


//--------------------- .nv.info                  --------------------------
	.section	.nv.info,"",@"SHT_CUDA_INFO"
	.align	4


	//----- nvinfo : EIATTR_REGCOUNT
	.align		4
        /*0000*/ 	.byte	0x04, 0x2f
        /*0002*/ 	.short	(.L_1 - .L_0)
	.align		4
.L_0:
        /*0004*/ 	.word	index@(_Z12vecAddKernelPfS_S_ii)
        /*0008*/ 	.word	0x00000020


	//----- nvinfo : EIATTR_FRAME_SIZE
	.align		4
.L_1:
        /*000c*/ 	.byte	0x04, 0x11
        /*000e*/ 	.short	(.L_3 - .L_2)
	.align		4
.L_2:
        /*0010*/ 	.word	index@(_Z12vecAddKernelPfS_S_ii)
        /*0014*/ 	.word	0x00000000


	//----- nvinfo : EIATTR_MIN_STACK_SIZE
	.align		4
.L_3:
        /*0018*/ 	.byte	0x04, 0x12
        /*001a*/ 	.short	(.L_5 - .L_4)
	.align		4
.L_4:
        /*001c*/ 	.word	index@(_Z12vecAddKernelPfS_S_ii)
        /*0020*/ 	.word	0x00000000
.L_5:


//--------------------- .nv.compat                --------------------------
	.section	.nv.compat,"",@"SHT_CUDA_COMPAT_INFO"
	.align	4
        /*0000*/ 	.byte	0x02, 0x09, 0x00, 0x00, 0x02, 0x02, 0x01, 0x00, 0x02, 0x05, 0x05, 0x00, 0x03, 0x07, 0x01, 0x01
        /*0010*/ 	.byte	0x02, 0x03, 0x00, 0x00, 0x02, 0x06, 0x01, 0x00, 0x04, 0x0b, 0x08, 0x00, 0x09, 0x00, 0x00, 0x00
        /*0020*/ 	.byte	0x00, 0x00, 0x00, 0x00


//--------------------- .nv.info._Z12vecAddKernelPfS_S_ii --------------------------
	.section	.nv.info._Z12vecAddKernelPfS_S_ii,"",@"SHT_CUDA_INFO"
	.sectionflags	@""
	.align	4


	//----- nvinfo : EIATTR_CUDA_API_VERSION
	.align		4
        /*0000*/ 	.byte	0x04, 0x37
        /*0002*/ 	.short	(.L_7 - .L_6)
.L_6:
        /*0004*/ 	.word	0x00000082


	//----- nvinfo : EIATTR_KPARAM_INFO
	.align		4
.L_7:
        /*0008*/ 	.byte	0x04, 0x17
        /*000a*/ 	.short	(.L_9 - .L_8)
.L_8:
        /*000c*/ 	.word	0x00000000
        /*0010*/ 	.short	0x0004
        /*0012*/ 	.short	0x001c
        /*0014*/ 	.byte	0x00, 0xf0, 0x11, 0x00


	//----- nvinfo : EIATTR_KPARAM_INFO
	.align		4
.L_9:
        /*0018*/ 	.byte	0x04, 0x17
        /*001a*/ 	.short	(.L_11 - .L_10)
.L_10:
        /*001c*/ 	.word	0x00000000
        /*0020*/ 	.short	0x0003
        /*0022*/ 	.short	0x0018
        /*0024*/ 	.byte	0x00, 0xf0, 0x11, 0x00


	//----- nvinfo : EIATTR_KPARAM_INFO
	.align		4
.L_11:
        /*0028*/ 	.byte	0x04, 0x17
        /*002a*/ 	.short	(.L_13 - .L_12)
.L_12:
        /*002c*/ 	.word	0x00000000
        /*0030*/ 	.short	0x0002
        /*0032*/ 	.short	0x0010
        /*0034*/ 	.byte	0x00, 0xf5, 0x21, 0x00


	//----- nvinfo : EIATTR_KPARAM_INFO
	.align		4
.L_13:
        /*0038*/ 	.byte	0x04, 0x17
        /*003a*/ 	.short	(.L_15 - .L_14)
.L_14:
        /*003c*/ 	.word	0x00000000
        /*0040*/ 	.short	0x0001
        /*0042*/ 	.short	0x0008
        /*0044*/ 	.byte	0x00, 0xf5, 0x21, 0x00


	//----- nvinfo : EIATTR_KPARAM_INFO
	.align		4
.L_15:
        /*0048*/ 	.byte	0x04, 0x17
        /*004a*/ 	.short	(.L_17 - .L_16)
.L_16:
        /*004c*/ 	.word	0x00000000
        /*0050*/ 	.short	0x0000
        /*0052*/ 	.short	0x0000
        /*0054*/ 	.byte	0x00, 0xf5, 0x21, 0x00


	//----- nvinfo : EIATTR_SPARSE_MMA_MASK
	.align		4
.L_17:
        /*0058*/ 	.byte	0x03, 0x50
        /*005a*/ 	.short	0x0000


	//----- nvinfo : EIATTR_MAXREG_COUNT
	.align		4
        /*005c*/ 	.byte	0x03, 0x1b
        /*005e*/ 	.short	0x00ff


	//----- nvinfo : EIATTR_MERCURY_ISA_VERSION
	.align		4
        /*0060*/ 	.byte	0x03, 0x5f
        /*0062*/ 	.short	0x0101


	//----- nvinfo : EIATTR_VRC_CTA_INIT_COUNT
	.align		4
        /*0064*/ 	.byte	0x02, 0x4a
	.zero		1
	.zero		1


	//----- nvinfo : EIATTR_EXIT_INSTR_OFFSETS
	.align		4
        /*0068*/ 	.byte	0x04, 0x1c
        /*006a*/ 	.short	(.L_19 - .L_18)


	//   ....[0]....
.L_18:
        /*006c*/ 	.word	0x00000d00


	//----- nvinfo : EIATTR_CRS_STACK_SIZE
	.align		4
.L_19:
        /*0070*/ 	.byte	0x04, 0x1e
        /*0072*/ 	.short	(.L_21 - .L_20)
.L_20:
        /*0074*/ 	.word	0x00000000


	//----- nvinfo : EIATTR_CBANK_PARAM_SIZE
	.align		4
.L_21:
        /*0078*/ 	.byte	0x03, 0x19
        /*007a*/ 	.short	0x0020


	//----- nvinfo : EIATTR_PARAM_CBANK
	.align		4
        /*007c*/ 	.byte	0x04, 0x0a
        /*007e*/ 	.short	(.L_23 - .L_22)
	.align		4
.L_22:
        /*0080*/ 	.word	index@(.nv.constant0._Z12vecAddKernelPfS_S_ii)
        /*0084*/ 	.short	0x0380
        /*0086*/ 	.short	0x0020


	//----- nvinfo : EIATTR_SW_WAR
	.align		4
.L_23:
        /*0088*/ 	.byte	0x04, 0x36
        /*008a*/ 	.short	(.L_25 - .L_24)
.L_24:
        /*008c*/ 	.word	0x00000008
.L_25:


//--------------------- .nv.callgraph             --------------------------
	.section	.nv.callgraph,"",@"SHT_CUDA_CALLGRAPH"
	.align	4
	.sectionentsize	8
	.align		4
        /*0000*/ 	.word	0x00000000
	.align		4
        /*0004*/ 	.word	0xffffffff
	.align		4
        /*0008*/ 	.word	0x00000000
	.align		4
        /*000c*/ 	.word	0xfffffffe
	.align		4
        /*0010*/ 	.word	0x00000000
	.align		4
        /*0014*/ 	.word	0xfffffffd
	.align		4
        /*0018*/ 	.word	0x00000000
	.align		4
        /*001c*/ 	.word	0xfffffffc


//--------------------- .text._Z12vecAddKernelPfS_S_ii --------------------------
	.section	.text._Z12vecAddKernelPfS_S_ii,"ax",@progbits
	.align	128
        .global         _Z12vecAddKernelPfS_S_ii
        .type           _Z12vecAddKernelPfS_S_ii,@function
        .size           _Z12vecAddKernelPfS_S_ii,(.L_x_8 - _Z12vecAddKernelPfS_S_ii)
        .other          _Z12vecAddKernelPfS_S_ii,@"STO_CUDA_ENTRY STV_DEFAULT"
_Z12vecAddKernelPfS_S_ii:
.text._Z12vecAddKernelPfS_S_ii:
[----:B------:R-:W-:Y:S01]  /*0000*/  LDC R1, c[0x0][0x37c] ;  /* 0x0000df00ff017b82 */ /* 0x000fe20000000800 */
[----:B------:R-:W0:Y:S01]  /*0010*/  S2R R0, SR_TID.X ;  /* 0x0000000000007919 */ /* 0x000e220000002100 */
[----:B------:R-:W1:Y:S06]  /*0020*/  LDCU UR5, c[0x0][0x39c] ;  /* 0x00007380ff0577ac */ /* 0x000e6c0008000800 */
[----:B------:R-:W0:Y:S01]  /*0030*/  S2UR UR4, SR_CTAID.X ;  /* 0x00000000000479c3 */ /* 0x000e220000002500 */
[----:B------:R-:W-:Y:S01]  /*0040*/  IMAD.MOV.U32 R5, RZ, RZ, RZ ;  /* 0x000000ffff057224 */ /* 0x000fe200078e00ff */
[----:B------:R-:W2:Y:S06]  /*0050*/  LDCU.64 UR8, c[0x0][0x358] ;  /* 0x00006b00ff0877ac */ /* 0x000eac0008000a00 */
[----:B------:R-:W0:Y:S01]  /*0060*/  LDC R3, c[0x0][0x360] ;  /* 0x0000d800ff037b82 */ /* 0x000e220000000800 */
[----:B-1----:R-:W-:Y:S01]  /*0070*/  UISETP.GE.AND UP0, UPT, UR5, 0x1, UPT ;  /* 0x000000010500788c */ /* 0x002fe2000bf06270 */
[----:B0-----:R-:W-:-:S08]  /*0080*/  IMAD R0, R3, UR4, R0 ;  /* 0x0000000403007c24 */ /* 0x001fd0000f8e0200 */
[----:B--2---:R-:W-:Y:S05]  /*0090*/  BRA.U !UP0, `(.L_x_0) ;  /* 0x0000000d080c7547 */ /* 0x004fea000b800000 */
[----:B------:R-:W-:Y:S01]  /*00a0*/  UISETP.GE.U32.AND UP0, UPT, UR5, 0x8, UPT ;  /* 0x000000080500788c */ /* 0x000fe2000bf06070 */
[----:B------:R-:W-:Y:S01]  /*00b0*/  CS2R R2, SRZ ;  /* 0x0000000000027805 */ /* 0x000fe2000001ff00 */
[----:B------:R-:W-:Y:S02]  /*00c0*/  UIADD3 UR4, UPT, UPT, UR5, -0x1, URZ ;  /* 0xffffffff05047890 */ /* 0x000fe4000fffe0ff */
[----:B------:R-:W-:Y:S02]  /*00d0*/  ULOP3.LUT UR6, UR5, 0x7, URZ, 0xc0, !UPT ;  /* 0x0000000705067892 */ /* 0x000fe4000f8ec0ff */
[----:B------:R-:W-:Y:S02]  /*00e0*/  USHF.R.U32.HI UR4, URZ, 0x1, UR4 ;  /* 0x00000001ff047899 */ /* 0x000fe40008011604 */
[----:B------:R-:W-:-:S04]  /*00f0*/  UISETP.NE.AND UP1, UPT, UR6, URZ, UPT ;  /* 0x000000ff0600728c */ /* 0x000fc8000bf25270 */
[----:B------:R-:W-:Y:S01]  /*0100*/  VIADD R5, R0, -UR4 ;  /* 0x8000000400057c36 */ /* 0x000fe20008000000 */
[----:B------:R-:W-:Y:S06]  /*0110*/  BRA.U !UP0, `(.L_x_1) ;  /* 0x0000000508687547 */ /* 0x000fec000b800000 */
[----:B------:R-:W0:Y:S01]  /*0120*/  LDC.64 R12, c[0x0][0x388] ;  /* 0x0000e200ff0c7b82 */ /* 0x000e220000000a00 */
[----:B------:R-:W-:Y:S01]  /*0130*/  ULOP3.LUT UR4, UR5, 0x7ffffff8, URZ, 0xc0, !UPT ;  /* 0x7ffffff805047892 */ /* 0x000fe2000f8ec0ff */
[----:B------:R-:W-:Y:S02]  /*0140*/  HFMA2 R3, -RZ, RZ, 0, 0 ;  /* 0x00000000ff037431 */ /* 0x000fe400000001ff */
[----:B------:R-:W-:Y:S01]  /*0150*/  IMAD.MOV.U32 R4, RZ, RZ, RZ ;  /* 0x000000ffff047224 */ /* 0x000fe200078e00ff */
[----:B------:R-:W1:Y:S02]  /*0160*/  LDCU UR7, c[0x0][0x398] ;  /* 0x00007300ff0777ac */ /* 0x000e640008000800 */
[----:B------:R-:W-:-:S07]  /*0170*/  IMAD.U32 R2, RZ, RZ, UR4 ;  /* 0x00000004ff027e24 */ /* 0x000fce000f8e00ff */
.L_x_2:
[----:B------:R-:W-:Y:S02]  /*0180*/  IMAD.IADD R23, R5, 0x1, R4 ;  /* 0x0000000105177824 */ /* 0x000fe400078e0204 */
[----:B0-----:R-:W-:-:S03]  /*0190*/  IMAD.WIDE.U32 R14, R4, 0x4, R12 ;  /* 0x00000004040e7825 */ /* 0x001fc600078e000c */
[----:B-1----:R-:W-:-:S04]  /*01a0*/  ISETP.GE.AND P0, PT, R23, UR7, PT ;  /* 0x0000000717007c0c */ /* 0x002fc8000bf06270 */
[----:B------:R-:W-:-:S13]  /*01b0*/  ISETP.LT.OR P0, PT, R23, RZ, P0 ;  /* 0x000000ff1700720c */ /* 0x000fda0000701670 */
[----:B------:R-:W0:Y:S01]  /*01c0*/  @!P0 LDC.64 R6, c[0x0][0x380] ;  /* 0x0000e000ff068b82 */ /* 0x000e220000000a00 */
[----:B------:R-:W2:Y:S01]  /*01d0*/  @!P0 LDG.E R22, desc[UR8][R14.64] ;  /* 0x000000080e168981 */ /* 0x000ea2000c1e1900 */
[----:B0-----:R-:W-:-:S05]  /*01e0*/  @!P0 IMAD.WIDE.U32 R6, R23, 0x4, R6 ;  /* 0x0000000417068825 */ /* 0x001fca00078e0006 */
[----:B------:R-:W2:Y:S01]  /*01f0*/  @!P0 LDG.E R25, desc[UR8][R6.64] ;  /* 0x0000000806198981 */ /* 0x000ea2000c1e1900 */
[----:B------:R-:W-:-:S04]  /*0200*/  IADD3 R9, PT, PT, R23, 0x1, RZ ;  /* 0x0000000117097810 */ /* 0x000fc80007ffe0ff */
[----:B------:R-:W-:-:S04]  /*0210*/  ISETP.GE.AND P1, PT, R9, UR7, PT ;  /* 0x0000000709007c0c */ /* 0x000fc8000bf26270 */
[----:B------:R-:W-:Y:S01]  /*0220*/  ISETP.LT.OR P1, PT, R9, RZ, P1 ;  /* 0x000000ff0900720c */ /* 0x000fe20000f21670 */
[----:B------:R-:W-:-:S05]  /*0230*/  VIADD R21, R23, 0x2 ;  /* 0x0000000217157836 */ /* 0x000fca0000000000 */
[----:B------:R-:W-:-:S07]  /*0240*/  ISETP.GE.AND P2, PT, R21, UR7, PT ;  /* 0x0000000715007c0c */ /* 0x000fce000bf46270 */
[----:B------:R-:W0:Y:S01]  /*0250*/  @!P1 LDC.64 R18, c[0x0][0x380] ;  /* 0x0000e000ff129b82 */ /* 0x000e220000000a00 */
[----:B------:R-:W-:Y:S01]  /*0260*/  ISETP.LT.OR P2, PT, R21, RZ, P2 ;  /* 0x000000ff1500720c */ /* 0x000fe20001741670 */
[----:B------:R-:W-:Y:S01]  /*0270*/  VIADD R8, R23, 0x3 ;  /* 0x0000000317087836 */ /* 0x000fe20000000000 */
[----:B---3--:R-:W3:Y:S04]  /*0280*/  @!P1 LDG.E R6, desc[UR8][R14.64+0x4] ;  /* 0x000004080e069981 */ /* 0x008ee8000c1e1900 */
[----:B------:R-:W-:-:S07]  /*0290*/  ISETP.GE.AND P3, PT, R8, UR7, PT ;  /* 0x0000000708007c0c */ /* 0x000fce000bf66270 */
[----:B------:R-:W1:Y:S01]  /*02a0*/  @!P2 LDC.64 R28, c[0x0][0x380] ;  /* 0x0000e000ff1cab82 */ /* 0x000e620000000a00 */
[----:B0-----:R-:W-:Y:S01]  /*02b0*/  @!P1 IMAD.WIDE.U32 R18, R9, 0x4, R18 ;  /* 0x0000000409129825 */ /* 0x001fe200078e0012 */
[----:B------:R-:W-:Y:S01]  /*02c0*/  IADD3 R27, PT, PT, R23, 0x4, RZ ;  /* 0x00000004171b7810 */ /* 0x000fe20007ffe0ff */
[----:B------:R-:W4:Y:S04]  /*02d0*/  @!P2 LDG.E R10, desc[UR8][R14.64+0x8] ;  /* 0x000008080e0aa981 */ /* 0x000f28000c1e1900 */
[----:B------:R0:W3:Y:S01]  /*02e0*/  @!P1 LDG.E R11, desc[UR8][R18.64] ;  /* 0x00000008120b9981 */ /* 0x0000e2000c1e1900 */
[----:B------:R-:W-:Y:S01]  /*02f0*/  ISETP.LT.OR P3, PT, R8, RZ, P3 ;  /* 0x000000ff0800720c */ /* 0x000fe20001f61670 */
[----:B-1----:R-:W-:Y:S01]  /*0300*/  @!P2 IMAD.WIDE.U32 R28, R21, 0x4, R28 ;  /* 0x00000004151ca825 */ /* 0x002fe200078e001c */
[----:B------:R-:W-:-:S04]  /*0310*/  ISETP.GE.AND P4, PT, R27, UR7, PT ;  /* 0x000000071b007c0c */ /* 0x000fc8000bf86270 */
[----:B------:R1:W4:Y:S07]  /*0320*/  @!P2 LDG.E R9, desc[UR8][R28.64] ;  /* 0x000000081c09a981 */ /* 0x00032e000c1e1900 */
[----:B------:R-:W5:Y:S01]  /*0330*/  @!P3 LDC.64 R16, c[0x0][0x380] ;  /* 0x0000e000ff10bb82 */ /* 0x000f620000000a00 */
[----:B------:R-:W-:Y:S01]  /*0340*/  ISETP.LT.OR P4, PT, R27, RZ, P4 ;  /* 0x000000ff1b00720c */ /* 0x000fe20002781670 */
[----:B------:R-:W-:-:S05]  /*0350*/  VIADD R21, R23, 0x5 ;  /* 0x0000000517157836 */ /* 0x000fca0000000000 */
[----:B------:R-:W-:-:S07]  /*0360*/  ISETP.GE.AND P5, PT, R21, UR7, PT ;  /* 0x0000000715007c0c */ /* 0x000fce000bfa6270 */
[----:B0-----:R-:W0:Y:S01]  /*0370*/  @!P4 LDC.64 R18, c[0x0][0x380] ;  /* 0x0000e000ff12cb82 */ /* 0x001e220000000a00 */
[----:B------:R-:W-:Y:S01]  /*0380*/  ISETP.LT.OR P5, PT, R21, RZ, P5 ;  /* 0x000000ff1500720c */ /* 0x000fe20002fa1670 */
[----:B-----5:R-:W-:Y:S02]  /*0390*/  @!P3 IMAD.WIDE.U32 R16, R8, 0x4, R16 ;  /* 0x000000040810b825 */ /* 0x020fe400078e0010 */
[----:B------:R-:W5:Y:S04]  /*03a0*/  @!P3 LDG.E R8, desc[UR8][R14.64+0xc] ;  /* 0x00000c080e08b981 */ /* 0x000f68000c1e1900 */
[----:B------:R0:W5:Y:S01]  /*03b0*/  @!P3 LDG.E R7, desc[UR8][R16.64] ;  /* 0x000000081007b981 */ /* 0x000162000c1e1900 */
[----:B-1----:R-:W-:Y:S02]  /*03c0*/  VIADD R29, R23, 0x6 ;  /* 0x00000006171d7836 */ /* 0x002fe40000000000 */
[----:B0-----:R-:W-:-:S03]  /*03d0*/  @!P4 IMAD.WIDE.U32 R18, R27, 0x4, R18 ;  /* 0x000000041b12c825 */ /* 0x001fc600078e0012 */
[----:B------:R-:W0:Y:S01]  /*03e0*/  @!P5 LDC.64 R16, c[0x0][0x380] ;  /* 0x0000e000ff10db82 */ /* 0x000e220000000a00 */
[----:B------:R-:W5:Y:S01]  /*03f0*/  @!P4 LDG.E R27, desc[UR8][R14.64+0x10] ;  /* 0x000010080e1bc981 */ /* 0x000f62000c1e1900 */
[----:B------:R-:W-:-:S03]  /*0400*/  ISETP.GE.AND P6, PT, R29, UR7, PT ;  /* 0x000000071d007c0c */ /* 0x000fc6000bfc6270 */
[----:B------:R1:W5:Y:S01]  /*0410*/  @!P4 LDG.E R24, desc[UR8][R18.64] ;  /* 0x000000081218c981 */ /* 0x000362000c1e1900 */
[----:B------:R-:W-:Y:S02]  /*0420*/  ISETP.LT.OR P6, PT, R29, RZ, P6 ;  /* 0x000000ff1d00720c */ /* 0x000fe400037c1670 */
[----:B------:R-:W-:Y:S01]  /*0430*/  @!P0 I2FP.F32.S32 R26, R3 ;  /* 0x00000003001a8245 */ /* 0x000fe20000201400 */
[----:B0-----:R-:W-:-:S10]  /*0440*/  @!P5 IMAD.WIDE.U32 R16, R21, 0x4, R16 ;  /* 0x000000041510d825 */ /* 0x001fd400078e0010 */
[----:B------:R-:W0:Y:S01]  /*0450*/  @!P6 LDC.64 R20, c[0x0][0x380] ;  /* 0x0000e000ff14eb82 */ /* 0x000e220000000a00 */
[----:B------:R-:W5:Y:S01]  /*0460*/  @!P5 LDG.E R16, desc[UR8][R16.64] ;  /* 0x000000081010d981 */ /* 0x000f62000c1e1900 */
[----:B0-----:R-:W-:-:S03]  /*0470*/  @!P6 IMAD.WIDE.U32 R20, R29, 0x4, R20 ;  /* 0x000000041d14e825 */ /* 0x001fc600078e0014 */
[----:B------:R-:W5:Y:S04]  /*0480*/  @!P6 LDG.E R29, desc[UR8][R14.64+0x18] ;  /* 0x000018080e1de981 */ /* 0x000f68000c1e1900 */
[----:B------:R-:W5:Y:S01]  /*0490*/  @!P6 LDG.E R20, desc[UR8][R20.64] ;  /* 0x000000081414e981 */ /* 0x000f62000c1e1900 */
[----:B--2---:R-:W-:Y:S01]  /*04a0*/  @!P0 FFMA R26, R25, R22, R26 ;  /* 0x00000016191a8223 */ /* 0x004fe2000000001a */
[----:B------:R-:W-:Y:S02]  /*04b0*/  IADD3 R25, PT, PT, R23, 0x7, RZ ;  /* 0x0000000717197810 */ /* 0x000fe40007ffe0ff */
[----:B------:R-:W2:Y:S01]  /*04c0*/  @!P5 LDG.E R23, desc[UR8][R14.64+0x14] ;  /* 0x000014080e17d981 */ /* 0x000ea2000c1e1900 */
[----:B------:R-:W0:Y:S01]  /*04d0*/  @!P0 F2I.TRUNC.NTZ R3, R26 ;  /* 0x0000001a00038305 */ /* 0x000e22000020f100 */
[----:B------:R-:W-:-:S04]  /*04e0*/  ISETP.GE.AND P0, PT, R25, UR7, PT ;  /* 0x0000000719007c0c */ /* 0x000fc8000bf06270 */
[----:B------:R-:W-:-:S13]  /*04f0*/  ISETP.LT.OR P0, PT, R25, RZ, P0 ;  /* 0x000000ff1900720c */ /* 0x000fda0000701670 */
[----:B-1----:R-:W1:Y:S01]  /*0500*/  @!P0 LDC.64 R18, c[0x0][0x380] ;  /* 0x0000e000ff128b82 */ /* 0x002e620000000a00 */
[----:B------:R-:W2:Y:S01]  /*0510*/  @!P0 LDG.E R22, desc[UR8][R14.64+0x1c] ;  /* 0x00001c080e168981 */ /* 0x000ea2000c1e1900 */
[----:B-1----:R-:W-:-:S06]  /*0520*/  @!P0 IMAD.WIDE.U32 R18, R25, 0x4, R18 ;  /* 0x0000000419128825 */ /* 0x002fcc00078e0012 */
[----:B------:R-:W2:Y:S01]  /*0530*/  @!P0 LDG.E R19, desc[UR8][R18.64] ;  /* 0x0000000812138981 */ /* 0x000ea2000c1e1900 */
[----:B0-----:R-:W-:-:S05]  /*0540*/  @!P1 I2FP.F32.S32 R28, R3 ;  /* 0x00000003001c9245 */ /* 0x001fca0000201400 */
[----:B---3--:R-:W-:-:S04]  /*0550*/  @!P1 FFMA R6, R11, R6, R28 ;  /* 0x000000060b069223 */ /* 0x008fc8000000001c */
[----:B------:R-:W0:Y:S02]  /*0560*/  @!P1 F2I.TRUNC.NTZ R3, R6 ;  /* 0x0000000600039305 */ /* 0x000e24000020f100 */
[----:B0-----:R-:W-:-:S05]  /*0570*/  @!P2 I2FP.F32.S32 R26, R3 ;  /* 0x00000003001aa245 */ /* 0x001fca0000201400 */
[----:B----4-:R-:W-:-:S04]  /*0580*/  @!P2 FFMA R9, R9, R10, R26 ;  /* 0x0000000a0909a223 */ /* 0x010fc8000000001a */
[----:B------:R-:W0:Y:S02]  /*0590*/  @!P2 F2I.TRUNC.NTZ R3, R9 ;  /* 0x000000090003a305 */ /* 0x000e24000020f100 */
[----:B0-----:R-:W-:-:S05]  /*05a0*/  @!P3 I2FP.F32.S32 R10, R3 ;  /* 0x00000003000ab245 */ /* 0x001fca0000201400 */
[----:B-----5:R-:W-:-:S04]  /*05b0*/  @!P3 FFMA R7, R7, R8, R10 ;  /* 0x000000080707b223 */ /* 0x020fc8000000000a */
[----:B------:R-:W0:Y:S02]  /*05c0*/  @!P3 F2I.TRUNC.NTZ R3, R7 ;  /* 0x000000070003b305 */ /* 0x000e24000020f100 */
[----:B0-----:R-:W-:-:S05]  /*05d0*/  @!P4 I2FP.F32.S32 R11, R3 ;  /* 0x00000003000bc245 */ /* 0x001fca0000201400 */
[----:B------:R-:W-:-:S04]  /*05e0*/  @!P4 FFMA R24, R24, R27, R11 ;  /* 0x0000001b1818c223 */ /* 0x000fc8000000000b */
[----:B------:R-:W0:Y:S02]  /*05f0*/  @!P4 F2I.TRUNC.NTZ R3, R24 ;  /* 0x000000180003c305 */ /* 0x000e24000020f100 */
[----:B0-----:R-:W-:Y:S01]  /*0600*/  @!P5 I2FP.F32.S32 R11, R3 ;  /* 0x00000003000bd245 */ /* 0x001fe20000201400 */
[----:B------:R-:W-:-:S04]  /*0610*/  VIADD R4, R4, 0x8 ;  /* 0x0000000804047836 */ /* 0x000fc80000000000 */
[----:B--2---:R-:W-:-:S04]  /*0620*/  @!P5 FFMA R16, R16, R23, R11 ;  /* 0x000000171010d223 */ /* 0x004fc8000000000b */
[----:B------:R-:W0:Y:S02]  /*0630*/  @!P5 F2I.TRUNC.NTZ R3, R16 ;  /* 0x000000100003d305 */ /* 0x000e24000020f100 */
[----:B0-----:R-:W-:-:S05]  /*0640*/  @!P6 I2FP.F32.S32 R11, R3 ;  /* 0x00000003000be245 */ /* 0x001fca0000201400 */
[----:B------:R-:W-:-:S04]  /*0650*/  @!P6 FFMA R20, R20, R29, R11 ;  /* 0x0000001d1414e223 */ /* 0x000fc8000000000b */
[----:B------:R-:W0:Y:S02]  /*0660*/  @!P6 F2I.TRUNC.NTZ R3, R20 ;  /* 0x000000140003e305 */ /* 0x000e24000020f100 */
[----:B0-----:R-:W-:-:S05]  /*0670*/  @!P0 I2FP.F32.S32 R6, R3 ;  /* 0x0000000300068245 */ /* 0x001fca0000201400 */
[----:B------:R-:W-:-:S04]  /*0680*/  @!P0 FFMA R19, R19, R22, R6 ;  /* 0x0000001613138223 */ /* 0x000fc80000000006 */
[----:B------:R2:W3:Y:S01]  /*0690*/  @!P0 F2I.TRUNC.NTZ R3, R19 ;  /* 0x0000001300038305 */ /* 0x0004e2000020f100 */
[----:B------:R-:W-:-:S13]  /*06a0*/  ISETP.NE.AND P0, PT, R4, R2, PT ;  /* 0x000000020400720c */ /* 0x000fda0003f05270 */
[----:B--2---:R-:W-:Y:S05]  /*06b0*/  @P0 BRA `(.L_x_2) ;  /* 0xfffffff800b00947 */ /* 0x004fea000383ffff */
.L_x_1:
[----:B------:R-:W-:Y:S05]  /*06c0*/  BRA.U !UP1, `(.L_x_3) ;  /* 0x00000005097c7547 */ /* 0x000fea000b800000 */
[----:B------:R-:W0:Y:S01]  /*06d0*/  LDCU UR4, c[0x0][0x39c] ;  /* 0x00007380ff0477ac */ /* 0x000e220008000800 */
[----:B------:R-:W-:Y:S02]  /*06e0*/  UISETP.GE.U32.AND UP0, UPT, UR6, 0x4, UPT ;  /* 0x000000040600788c */ /* 0x000fe4000bf06070 */
[----:B0-----:R-:W-:-:S04]  /*06f0*/  ULOP3.LUT UR5, UR4, 0x3, URZ, 0xc0, !UPT ;  /* 0x0000000304057892 */ /* 0x001fc8000f8ec0ff */
[----:B------:R-:W-:-:S03]  /*0700*/  UISETP.NE.AND UP1, UPT, UR5, URZ, UPT ;  /* 0x000000ff0500728c */ /* 0x000fc6000bf25270 */
[----:B------:R-:W-:Y:S08]  /*0710*/  BRA.U !UP0, `(.L_x_4) ;  /* 0x0000000108b07547 */ /* 0x000ff0000b800000 */
[----:B------:R-:W0:Y:S01]  /*0720*/  LDCU UR6, c[0x0][0x398] ;  /* 0x00007300ff0677ac */ /* 0x000e220008000800 */
[----:B------:R-:W-:Y:S01]  /*0730*/  IMAD.IADD R15, R5, 0x1, R2 ;  /* 0x00000001050f7824 */ /* 0x000fe200078e0202 */
[----:B------:R-:W1:Y:S03]  /*0740*/  LDC.64 R6, c[0x0][0x388] ;  /* 0x0000e200ff067b82 */ /* 0x000e660000000a00 */
[C---:B------:R-:W-:Y:S01]  /*0750*/  VIADD R19, R15.reuse, 0x2 ;  /* 0x000000020f137836 */ /* 0x040fe20000000000 */
[C---:B------:R-:W-:Y:S02]  /*0760*/  IADD3 R13, PT, PT, R15.reuse, 0x1, RZ ;  /* 0x000000010f0d7810 */ /* 0x040fe40007ffe0ff */
[----:B0-----:R-:W-:Y:S02]  /*0770*/  ISETP.GE.AND P0, PT, R15, UR6, PT ;  /* 0x000000060f007c0c */ /* 0x001fe4000bf06270 */
[----:B------:R-:W-:-:S02]  /*0780*/  ISETP.GE.AND P1, PT, R13, UR6, PT ;  /* 0x000000060d007c0c */ /* 0x000fc4000bf26270 */
[----:B------:R-:W-:Y:S02]  /*0790*/  ISETP.LT.OR P0, PT, R15, RZ, P0 ;  /* 0x000000ff0f00720c */ /* 0x000fe40000701670 */
[----:B------:R-:W-:Y:S01]  /*07a0*/  ISETP.LT.OR P1, PT, R13, RZ, P1 ;  /* 0x000000ff0d00720c */ /* 0x000fe20000f21670 */
[----:B-1----:R-:W-:-:S10]  /*07b0*/  IMAD.WIDE.U32 R6, R2, 0x4, R6 ;  /* 0x0000000402067825 */ /* 0x002fd400078e0006 */
[----:B------:R-:W0:Y:S01]  /*07c0*/  @!P0 LDC.64 R8, c[0x0][0x380] ;  /* 0x0000e000ff088b82 */ /* 0x000e220000000a00 */
[----:B------:R-:W2:Y:S01]  /*07d0*/  @!P0 LDG.E R4, desc[UR8][R6.64] ;  /* 0x0000000806048981 */ /* 0x000ea2000c1e1900 */
[----:B------:R-:W-:Y:S01]  /*07e0*/  ISETP.GE.AND P2, PT, R19, UR6, PT ;  /* 0x0000000613007c0c */ /* 0x000fe2000bf46270 */
[----:B------:R-:W-:Y:S02]  /*07f0*/  VIADD R21, R15, 0x3 ;  /* 0x000000030f157836 */ /* 0x000fe40000000000 */
[----:B------:R-:W4:Y:S03]  /*0800*/  @!P1 LDG.E R17, desc[UR8][R6.64+0x4] ;  /* 0x0000040806119981 */ /* 0x000f26000c1e1900 */
[----:B------:R-:W1:Y:S01]  /*0810*/  @!P1 LDC.64 R10, c[0x0][0x380] ;  /* 0x0000e000ff0a9b82 */ /* 0x000e620000000a00 */
[----:B------:R-:W-:Y:S01]  /*0820*/  ISETP.LT.OR P2, PT, R19, RZ, P2 ;  /* 0x000000ff1300720c */ /* 0x000fe20001741670 */
[----:B0-----:R-:W-:-:S06]  /*0830*/  @!P0 IMAD.WIDE.U32 R8, R15, 0x4, R8 ;  /* 0x000000040f088825 */ /* 0x001fcc00078e0008 */
[----:B------:R3:W2:Y:S01]  /*0840*/  @!P0 LDG.E R9, desc[UR8][R8.64] ;  /* 0x0000000808098981 */ /* 0x0006a2000c1e1900 */
[----:B-1----:R-:W-:-:S05]  /*0850*/  @!P1 IMAD.WIDE.U32 R10, R13, 0x4, R10 ;  /* 0x000000040d0a9825 */ /* 0x002fca00078e000a */
[----:B------:R-:W0:Y:S01]  /*0860*/  @!P2 LDC.64 R12, c[0x0][0x380] ;  /* 0x0000e000ff0cab82 */ /* 0x000e220000000a00 */
[C---:B------:R-:W-:Y:S01]  /*0870*/  ISETP.GE.AND P3, PT, R21.reuse, UR6, PT ;  /* 0x0000000615007c0c */ /* 0x040fe2000bf66270 */
[----:B------:R-:W4:Y:S03]  /*0880*/  @!P1 LDG.E R10, desc[UR8][R10.64] ;  /* 0x000000080a0a9981 */ /* 0x000f26000c1e1900 */
[----:B------:R-:W-:-:S13]  /*0890*/  ISETP.LT.OR P3, PT, R21, RZ, P3 ;  /* 0x000000ff1500720c */ /* 0x000fda0001f61670 */
[----:B------:R-:W1:Y:S01]  /*08a0*/  @!P3 LDC.64 R14, c[0x0][0x380] ;  /* 0x0000e000ff0ebb82 */ /* 0x000e620000000a00 */
[----:B0-----:R-:W-:Y:S02]  /*08b0*/  @!P2 IMAD.WIDE.U32 R12, R19, 0x4, R12 ;  /* 0x00000004130ca825 */ /* 0x001fe400078e000c */
[----:B------:R-:W5:Y:S04]  /*08c0*/  @!P2 LDG.E R19, desc[UR8][R6.64+0x8] ;  /* 0x000008080613a981 */ /* 0x000f68000c1e1900 */
[----:B------:R-:W5:Y:S01]  /*08d0*/  @!P2 LDG.E R12, desc[UR8][R12.64] ;  /* 0x000000080c0ca981 */ /* 0x000f62000c1e1900 */
[----:B-1----:R-:W-:-:S03]  /*08e0*/  @!P3 IMAD.WIDE.U32 R14, R21, 0x4, R14 ;  /* 0x00000004150eb825 */ /* 0x002fc600078e000e */
[----:B------:R0:W5:Y:S04]  /*08f0*/  @!P3 LDG.E R21, desc[UR8][R6.64+0xc] ;  /* 0x00000c080615b981 */ /* 0x000168000c1e1900 */
[----:B------:R-:W5:Y:S01]  /*0900*/  @!P3 LDG.E R14, desc[UR8][R14.64] ;  /* 0x000000080e0eb981 */ /* 0x000f62000c1e1900 */
[----:B---3--:R-:W-:Y:S02]  /*0910*/  @!P0 I2FP.F32.S32 R8, R3 ;  /* 0x0000000300088245 */ /* 0x008fe40000201400 */
[----:B------:R-:W-:-:S03]  /*0920*/  IADD3 R2, PT, PT, R2, 0x4, RZ ;  /* 0x0000000402027810 */ /* 0x000fc60007ffe0ff */
[----:B--2---:R-:W-:-:S04]  /*0930*/  @!P0 FFMA R4, R9, R4, R8 ;  /* 0x0000000409048223 */ /* 0x004fc80000000008 */
[----:B------:R-:W1:Y:S02]  /*0940*/  @!P0 F2I.TRUNC.NTZ R3, R4 ;  /* 0x0000000400038305 */ /* 0x000e64000020f100 */
[----:B-1----:R-:W-:-:S05]  /*0950*/  @!P1 I2FP.F32.S32 R9, R3 ;  /* 0x0000000300099245 */ /* 0x002fca0000201400 */
[----:B----4-:R-:W-:-:S04]  /*0960*/  @!P1 FFMA R10, R10, R17, R9 ;  /* 0x000000110a0a9223 */ /* 0x010fc80000000009 */
[----:B------:R-:W1:Y:S02]  /*0970*/  @!P1 F2I.TRUNC.NTZ R3, R10 ;  /* 0x0000000a00039305 */ /* 0x000e64000020f100 */
[----:B-1----:R-:W-:-:S05]  /*0980*/  @!P2 I2FP.F32.S32 R9, R3 ;  /* 0x000000030009a245 */ /* 0x002fca0000201400 */
[----:B-----5:R-:W-:-:S04]  /*0990*/  @!P2 FFMA R12, R12, R19, R9 ;  /* 0x000000130c0ca223 */ /* 0x020fc80000000009 */
[----:B------:R-:W0:Y:S02]  /*09a0*/  @!P2 F2I.TRUNC.NTZ R3, R12 ;  /* 0x0000000c0003a305 */ /* 0x000e24000020f100 */
[----:B0-----:R-:W-:-:S05]  /*09b0*/  @!P3 I2FP.F32.S32 R7, R3 ;  /* 0x000000030007b245 */ /* 0x001fca0000201400 */
[----:B------:R-:W-:-:S04]  /*09c0*/  @!P3 FFMA R14, R14, R21, R7 ;  /* 0x000000150e0eb223 */ /* 0x000fc80000000007 */
[----:B------:R0:W1:Y:S03]  /*09d0*/  @!P3 F2I.TRUNC.NTZ R3, R14 ;  /* 0x0000000e0003b305 */ /* 0x000066000020f100 */
.L_x_4:
[----:B------:R-:W-:Y:S05]  /*09e0*/  BRA.U !UP1, `(.L_x_3) ;  /* 0x0000000109b47547 */ /* 0x000fea000b800000 */
[----:B------:R-:W-:Y:S02]  /*09f0*/  UISETP.NE.AND UP0, UPT, UR5, 0x1, UPT ;  /* 0x000000010500788c */ /* 0x000fe4000bf05270 */
[----:B------:R-:W-:-:S04]  /*0a00*/  ULOP3.LUT UR4, UR4, 0x1, URZ, 0xc0, !UPT ;  /* 0x0000000104047892 */ /* 0x000fc8000f8ec0ff */
[----:B------:R-:W-:-:S03]  /*0a10*/  UISETP.NE.U32.AND UP1, UPT, UR4, 0x1, UPT ;  /* 0x000000010400788c */ /* 0x000fc6000bf25070 */
[----:B------:R-:W-:Y:S08]  /*0a20*/  BRA.U !UP0, `(.L_x_5) ;  /* 0x0000000108607547 */ /* 0x000ff0000b800000 */
[----:B------:R-:W2:Y:S01]  /*0a30*/  LDCU UR4, c[0x0][0x398] ;  /* 0x00007300ff0477ac */ /* 0x000ea20008000800 */
[----:B------:R-:W-:Y:S01]  /*0a40*/  IMAD.IADD R13, R5, 0x1, R2 ;  /* 0x00000001050d7824 */ /* 0x000fe200078e0202 */
[----:B------:R-:W4:Y:S03]  /*0a50*/  LDC.64 R6, c[0x0][0x388] ;  /* 0x0000e200ff067b82 */ /* 0x000f260000000a00 */
[C---:B------:R-:W-:Y:S01]  /*0a60*/  VIADD R15, R13.reuse, 0x1 ;  /* 0x000000010d0f7836 */ /* 0x040fe20000000000 */
[----:B--2---:R-:W-:-:S04]  /*0a70*/  ISETP.GE.AND P0, PT, R13, UR4, PT ;  /* 0x000000040d007c0c */ /* 0x004fc8000bf06270 */
[----:B------:R-:W-:Y:S02]  /*0a80*/  ISETP.GE.AND P1, PT, R15, UR4, PT ;  /* 0x000000040f007c0c */ /* 0x000fe4000bf26270 */
[----:B------:R-:W-:Y:S02]  /*0a90*/  ISETP.LT.OR P0, PT, R13, RZ, P0 ;  /* 0x000000ff0d00720c */ /* 0x000fe40000701670 */
[----:B------:R-:W-:Y:S01]  /*0aa0*/  ISETP.LT.OR P1, PT, R15, RZ, P1 ;  /* 0x000000ff0f00720c */ /* 0x000fe20000f21670 */
[----:B----4-:R-:W-:-:S10]  /*0ab0*/  IMAD.WIDE.U32 R10, R2, 0x4, R6 ;  /* 0x00000004020a7825 */ /* 0x010fd400078e0006 */
[----:B------:R-:W2:Y:S02]  /*0ac0*/  @!P0 LDC.64 R8, c[0x0][0x380] ;  /* 0x0000e000ff088b82 */ /* 0x000ea40000000a00 */
[----:B--2---:R-:W-:-:S06]  /*0ad0*/  @!P0 IMAD.WIDE.U32 R6, R13, 0x4, R8 ;  /* 0x000000040d068825 */ /* 0x004fcc00078e0008 */
[----:B------:R-:W2:Y:S01]  /*0ae0*/  @!P1 LDC.64 R8, c[0x0][0x380] ;  /* 0x0000e000ff089b82 */ /* 0x000ea20000000a00 */
[----:B------:R-:W4:Y:S04]  /*0af0*/  @!P0 LDG.E R13, desc[UR8][R10.64] ;  /* 0x000000080a0d8981 */ /* 0x000f28000c1e1900 */
[----:B------:R-:W4:Y:S01]  /*0b00*/  @!P0 LDG.E R6, desc[UR8][R6.64] ;  /* 0x0000000806068981 */ /* 0x000f22000c1e1900 */
[----:B--2---:R-:W-:-:S03]  /*0b10*/  @!P1 IMAD.WIDE.U32 R8, R15, 0x4, R8 ;  /* 0x000000040f089825 */ /* 0x004fc600078e0008 */
[----:B------:R-:W2:Y:S04]  /*0b20*/  @!P1 LDG.E R15, desc[UR8][R10.64+0x4] ;  /* 0x000004080a0f9981 */ /* 0x000ea8000c1e1900 */
[----:B------:R-:W2:Y:S01]  /*0b30*/  @!P1 LDG.E R8, desc[UR8][R8.64] ;  /* 0x0000000808089981 */ /* 0x000ea2000c1e1900 */
[----:B-1-3--:R-:W-:Y:S02]  /*0b40*/  @!P0 I2FP.F32.S32 R17, R3 ;  /* 0x0000000300118245 */ /* 0x00afe40000201400 */
[----:B------:R-:W-:-:S03]  /*0b50*/  IADD3 R2, PT, PT, R2, 0x2, RZ ;  /* 0x0000000202027810 */ /* 0x000fc60007ffe0ff */
[----:B----4-:R-:W-:-:S04]  /*0b60*/  @!P0 FFMA R13, R6, R13, R17 ;  /* 0x0000000d060d8223 */ /* 0x010fc80000000011 */
[----:B------:R-:W1:Y:S02]  /*0b70*/  @!P0 F2I.TRUNC.NTZ R3, R13 ;  /* 0x0000000d00038305 */ /* 0x000e64000020f100 */
[----:B-1----:R-:W-:-:S05]  /*0b80*/  @!P1 I2FP.F32.S32 R17, R3 ;  /* 0x0000000300119245 */ /* 0x002fca0000201400 */
[----:B--2---:R-:W-:-:S04]  /*0b90*/  @!P1 FFMA R15, R8, R15, R17 ;  /* 0x0000000f080f9223 */ /* 0x004fc80000000011 */
[----:B------:R2:W4:Y:S03]  /*0ba0*/  @!P1 F2I.TRUNC.NTZ R3, R15 ;  /* 0x0000000f00039305 */ /* 0x000526000020f100 */
.L_x_5:
[----:B------:R-:W-:Y:S05]  /*0bb0*/  BRA.U UP1, `(.L_x_3) ;  /* 0x0000000101407547 */ /* 0x000fea000b800000 */
[----:B------:R-:W5:Y:S01]  /*0bc0*/  LDCU UR4, c[0x0][0x398] ;  /* 0x00007300ff0477ac */ /* 0x000f620008000800 */
[----:B------:R-:W-:Y:S01]  /*0bd0*/  IMAD.IADD R9, R5, 0x1, R2 ;  /* 0x0000000105097824 */ /* 0x000fe200078e0202 */
[----:B------:R-:W-:Y:S04]  /*0be0*/  BSSY.RECONVERGENT B0, `(.L_x_3) ;  /* 0x000000d000007945 */ /* 0x000fe80003800200 */
[----:B-----5:R-:W-:-:S04]  /*0bf0*/  ISETP.GE.AND P0, PT, R9, UR4, PT ;  /* 0x0000000409007c0c */ /* 0x020fc8000bf06270 */
[----:B------:R-:W-:-:S13]  /*0c00*/  ISETP.LT.OR P0, PT, R9, RZ, P0 ;  /* 0x000000ff0900720c */ /* 0x000fda0000701670 */
[----:B------:R-:W-:Y:S05]  /*0c10*/  @P0 BRA `(.L_x_6) ;  /* 0x0000000000240947 */ /* 0x000fea0003800000 */
[----:B------:R-:W5:Y:S08]  /*0c20*/  LDC.64 R4, c[0x0][0x380] ;  /* 0x0000e000ff047b82 */ /* 0x000f700000000a00 */
[----:B------:R-:W0:Y:S01]  /*0c30*/  LDC.64 R6, c[0x0][0x388] ;  /* 0x0000e200ff067b82 */ /* 0x000e220000000a00 */
[----:B-----5:R-:W-:-:S06]  /*0c40*/  IMAD.WIDE.U32 R4, R9, 0x4, R4 ;  /* 0x0000000409047825 */ /* 0x020fcc00078e0004 */
[----:B------:R-:W5:Y:S01]  /*0c50*/  LDG.E R4, desc[UR8][R4.64] ;  /* 0x0000000804047981 */ /* 0x000f62000c1e1900 */
[----:B0-----:R-:W-:-:S06]  /*0c60*/  IMAD.WIDE.U32 R6, R2, 0x4, R6 ;  /* 0x0000000402067825 */ /* 0x001fcc00078e0006 */
[----:B------:R-:W5:Y:S01]  /*0c70*/  LDG.E R7, desc[UR8][R6.64] ;  /* 0x0000000806077981 */ /* 0x000f62000c1e1900 */
[----:B-1-34-:R-:W-:-:S05]  /*0c80*/  I2FP.F32.S32 R3, R3 ;  /* 0x0000000300037245 */ /* 0x01afca0000201400 */
[----:B-----5:R-:W-:-:S06]  /*0c90*/  FFMA R3, R4, R7, R3 ;  /* 0x0000000704037223 */ /* 0x020fcc0000000003 */
[----:B------:R-:W0:Y:S02]  /*0ca0*/  F2I.TRUNC.NTZ R3, R3 ;  /* 0x0000000300037305 */ /* 0x000e24000020f100 */
.L_x_6:
[----:B------:R-:W-:Y:S05]  /*0cb0*/  BSYNC.RECONVERGENT B0 ;  /* 0x0000000000007941 */ /* 0x000fea0003800200 */
.L_x_3:
[----:B01-34-:R-:W-:-:S07]  /*0cc0*/  I2FP.F32.S32 R5, R3 ;  /* 0x0000000300057245 */ /* 0x01bfce0000201400 */
.L_x_0:
[----:B------:R-:W0:Y:S02]  /*0cd0*/  LDC.64 R2, c[0x0][0x390] ;  /* 0x0000e400ff027b82 */ /* 0x000e240000000a00 */
[----:B0-----:R-:W-:-:S05]  /*0ce0*/  IMAD.WIDE R2, R0, 0x4, R2 ;  /* 0x0000000400027825 */ /* 0x001fca00078e0202 */
[----:B------:R-:W-:Y:S01]  /*0cf0*/  STG.E desc[UR8][R2.64], R5 ;  /* 0x0000000502007986 */ /* 0x000fe2000c101908 */
[----:B------:R-:W-:Y:S05]  /*0d00*/  EXIT ;  /* 0x000000000000794d */ /* 0x000fea0003800000 */
.L_x_7:
[----:B------:R-:W-:-:S00]  /*0d10*/  BRA `(.L_x_7) ;  /* 0xfffffffc00fc7947 */ /* 0x000fc0000383ffff */
[----:B------:R-:W-:-:S00]  /*0d20*/  NOP ;  /* 0x0000000000007918 */ /* 0x000fc00000000000 */
        /* <DEDUP_REMOVED lines=13> */
.L_x_8:


//--------------------- .nv.shared.reserved.0     --------------------------
	.section	.nv.shared.reserved.0,"aw",@nobits
	.weak		__nv_reservedSMEM_offset_0_alias
	.size		__nv_reservedSMEM_offset_0_alias, 0, 64
	.other		__nv_reservedSMEM_offset_0_alias,@"STO_CUDA_RESERVED_SHARED STV_DEFAULT"
__nv_reservedSMEM_offset_0_alias:
	.zero		0
	.zero		64


//--------------------- .nv.constant0._Z12vecAddKernelPfS_S_ii --------------------------
	.section	.nv.constant0._Z12vecAddKernelPfS_S_ii,"a",@progbits
	.sectionflags	@""
	.align	4
.nv.constant0._Z12vecAddKernelPfS_S_ii:
	.zero		928


//--------------------- SYMBOLS --------------------------

	.type		.nv.reservedSmem.offset0,@object
	.size		.nv.reservedSmem.offset0,0x4
